//
// Generated by NVIDIA NVVM Compiler
//
// Compiler Build ID: CL-36424714
// Cuda compilation tools, release 13.0, V13.0.88
// Based on NVVM 20.0.0
//

.version 9.0
.target sm_100
.address_size 64

	// .globl	_Z15quantize_kernelPKfPhfhi

.visible .entry _Z15quantize_kernelPKfPhfhi(
	.param .u64 .ptr .align 1 _Z15quantize_kernelPKfPhfhi_param_0,
	.param .u64 .ptr .align 1 _Z15quantize_kernelPKfPhfhi_param_1,
	.param .f32 _Z15quantize_kernelPKfPhfhi_param_2,
	.param .u8 _Z15quantize_kernelPKfPhfhi_param_3,
	.param .u32 _Z15quantize_kernelPKfPhfhi_param_4
)
{
	.reg .pred 	%p<2>;
	.reg .b16 	%rs<2>;
	.reg .b32 	%r<7>;
	.reg .b32 	%f<12>;
	.reg .b64 	%rd<9>;

	ld.param.u64 	%rd1, [_Z15quantize_kernelPKfPhfhi_param_0];
	ld.param.u64 	%rd2, [_Z15quantize_kernelPKfPhfhi_param_1];
	ld.param.f32 	%f1, [_Z15quantize_kernelPKfPhfhi_param_2];
	ld.param.u8 	%rs1, [_Z15quantize_kernelPKfPhfhi_param_3];
	ld.param.u32 	%r2, [_Z15quantize_kernelPKfPhfhi_param_4];
	mov.u32 	%r3, %ctaid.x;
	mov.u32 	%r4, %ntid.x;
	mov.u32 	%r5, %tid.x;
	mad.lo.s32 	%r1, %r3, %r4, %r5;
	setp.ge.s32 	%p1, %r1, %r2;
	@%p1 bra 	$L__BB0_2;
	cvta.to.global.u64 	%rd3, %rd1;
	cvta.to.global.u64 	%rd4, %rd2;
	cvt.s64.s32 	%rd5, %r1;
	mul.wide.s32 	%rd6, %r1, 4;
	add.s64 	%rd7, %rd3, %rd6;
	ld.global.f32 	%f2, [%rd7];
	div.rn.f32 	%f3, %f2, %f1;
	cvt.rn.f32.u16 	%f4, %rs1;
	add.f32 	%f5, %f3, %f4;
	mov.f32 	%f6, 0f3F000000;
	copysign.f32 	%f7, %f5, %f6;
	add.rz.f32 	%f8, %f5, %f7;
	cvt.rzi.f32.f32 	%f9, %f8;
	max.f32 	%f10, %f9, 0f00000000;
	min.f32 	%f11, %f10, 0f437F0000;
	cvt.rzi.u32.f32 	%r6, %f11;
	add.s64 	%rd8, %rd4, %rd5;
	st.global.u8 	[%rd8], %r6;
$L__BB0_2:
	ret;

}
	// .globl	_Z17dequantize_kernelPKhPffhi
.visible .entry _Z17dequantize_kernelPKhPffhi(
	.param .u64 .ptr .align 1 _Z17dequantize_kernelPKhPffhi_param_0,
	.param .u64 .ptr .align 1 _Z17dequantize_kernelPKhPffhi_param_1,
	.param .f32 _Z17dequantize_kernelPKhPffhi_param_2,
	.param .u8 _Z17dequantize_kernelPKhPffhi_param_3,
	.param .u32 _Z17dequantize_kernelPKhPffhi_param_4
)
{
	.reg .pred 	%p<2>;
	.reg .b16 	%rs<2>;
	.reg .b32 	%r<9>;
	.reg .b32 	%f<4>;
	.reg .b64 	%rd<9>;

	ld.param.u64 	%rd1, [_Z17dequantize_kernelPKhPffhi_param_0];
	ld.param.u64 	%rd2, [_Z17dequantize_kernelPKhPffhi_param_1];
	ld.param.f32 	%f1, [_Z17dequantize_kernelPKhPffhi_param_2];
	ld.param.u8 	%rs1, [_Z17dequantize_kernelPKhPffhi_param_3];
	ld.param.u32 	%r2, [_Z17dequantize_kernelPKhPffhi_param_4];
	mov.u32 	%r3, %ctaid.x;
	mov.u32 	%r4, %ntid.x;
	mov.u32 	%r5, %tid.x;
	mad.lo.s32 	%r1, %r3, %r4, %r5;
	setp.ge.s32 	%p1, %r1, %r2;
	@%p1 bra 	$L__BB1_2;
	cvta.to.global.u64 	%rd3, %rd1;
	cvta.to.global.u64 	%rd4, %rd2;
	cvt.s64.s32 	%rd5, %r1;
	add.s64 	%rd6, %rd3, %rd5;
	ld.global.u8 	%r6, [%rd6];
	cvt.u32.u16 	%r7, %rs1;
	sub.s32 	%r8, %r6, %r7;
	cvt.rn.f32.s32 	%f2, %r8;
	mul.f32 	%f3, %f1, %f2;
	mul.wide.s32 	%rd7, %r1, 4;
	add.s64 	%rd8, %rd4, %rd7;
	st.global.f32 	[%rd8], %f3;
$L__BB1_2:
	ret;

}


// ===== COMPILED SASS (sm_100) =====

	.target	sm_100

	.elftype	@"ET_EXEC"


//--------------------- .note.nv.tkinfo           --------------------------
	.section	.note.nv.tkinfo,"",@"SHT_NOTE"
	.sectionflags	@"SHF_NOTE_NV_TKINFO"
	.tkinfo
        /*0018*/ 	.word	0x00000002
        /*0030*/ 	.string	""
        /*0030*/ 	.string	"ptxas"
        /*0030*/ 	.string	"Cuda compilation tools, release 13.0, V13.0.88"
        /*0030*/ 	.string	"Build cuda_13.0.r13.0/compiler.36424714_0"
        /*0030*/ 	.string	"-arch sm_100 -m 64 "



//--------------------- .note.nv.cuinfo           --------------------------
	.section	.note.nv.cuinfo,"",@"SHT_NOTE"
	.sectionflags	@"SHF_NOTE_NV_CUINFO"
        /*0018*/ 	.short	0x0002
        /*001a*/ 	.short	0x0064
        /*001c*/ 	.short	0x0082
	.zero		2


//--------------------- .nv.info                  --------------------------
	.section	.nv.info,"",@"SHT_CUDA_INFO"
	.align	4


	//----- nvinfo : EIATTR_REGCOUNT
	.align		4
        /*0000*/ 	.byte	0x04, 0x2f
        /*0002*/ 	.short	(.L_1 - .L_0)
	.align		4
.L_0:
        /*0004*/ 	.word	index@(_Z15quantize_kernelPKfPhfhi)
        /*0008*/ 	.word	0x00000010


	//----- nvinfo : EIATTR_FRAME_SIZE
	.align		4
.L_1:
        /*000c*/ 	.byte	0x04, 0x11
        /*000e*/ 	.short	(.L_3 - .L_2)
	.align		4
.L_2:
        /*0010*/ 	.word	index@($__internal_0_$__cuda_sm3x_div_rn_noftz_f32_slowpath)
        /*0014*/ 	.word	0x00000000


	//----- nvinfo : EIATTR_FRAME_SIZE
	.align		4
.L_3:
        /*0018*/ 	.byte	0x04, 0x11
        /*001a*/ 	.short	(.L_5 - .L_4)
	.align		4
.L_4:
        /*001c*/ 	.word	index@(_Z15quantize_kernelPKfPhfhi)
        /*0020*/ 	.word	0x00000000


	//----- nvinfo : EIATTR_REGCOUNT
	.align		4
.L_5:
        /*0024*/ 	.byte	0x04, 0x2f
        /*0026*/ 	.short	(.L_7 - .L_6)
	.align		4
.L_6:
        /*0028*/ 	.word	index@(_Z17dequantize_kernelPKhPffhi)
        /*002c*/ 	.word	0x0000000a


	//----- nvinfo : EIATTR_FRAME_SIZE
	.align		4
.L_7:
        /*0030*/ 	.byte	0x04, 0x11
        /*0032*/ 	.short	(.L_9 - .L_8)
	.align		4
.L_8:
        /*0034*/ 	.word	index@(_Z17dequantize_kernelPKhPffhi)
        /*0038*/ 	.word	0x00000000


	//----- nvinfo : EIATTR_MIN_STACK_SIZE
	.align		4
.L_9:
        /*003c*/ 	.byte	0x04, 0x12
        /*003e*/ 	.short	(.L_11 - .L_10)
	.align		4
.L_10:
        /*0040*/ 	.word	index@(_Z17dequantize_kernelPKhPffhi)
        /*0044*/ 	.word	0x00000000


	//----- nvinfo : EIATTR_MIN_STACK_SIZE
	.align		4
.L_11:
        /*0048*/ 	.byte	0x04, 0x12
        /*004a*/ 	.short	(.L_13 - .L_12)
	.align		4
.L_12:
        /*004c*/ 	.word	index@(_Z15quantize_kernelPKfPhfhi)
        /*0050*/ 	.word	0x00000000
.L_13:


//--------------------- .nv.compat                --------------------------
	.section	.nv.compat,"",@"SHT_CUDA_COMPAT_INFO"
	.align	4
        /*0000*/ 	.byte	0x02, 0x09, 0x00, 0x00, 0x02, 0x02, 0x01, 0x00, 0x02, 0x05, 0x05, 0x00, 0x03, 0x07, 0x01, 0x01
        /*0010*/ 	.byte	0x02, 0x03, 0x00, 0x00, 0x02, 0x06, 0x01, 0x00, 0x04, 0x0b, 0x08, 0x00, 0x01, 0x00, 0x00, 0x00
        /*0020*/ 	.byte	0x00, 0x00, 0x00, 0x00


//--------------------- .nv.info._Z17dequantize_kernelPKhPffhi --------------------------
	.section	.nv.info._Z17dequantize_kernelPKhPffhi,"",@"SHT_CUDA_INFO"
	.sectionflags	@""
	.align	4


	//----- nvinfo : EIATTR_CUDA_API_VERSION
	.align		4
        /*0000*/ 	.byte	0x04, 0x37
        /*0002*/ 	.short	(.L_15 - .L_14)
.L_14:
        /*0004*/ 	.word	0x00000082


	//----- nvinfo : EIATTR_KPARAM_INFO
	.align		4
.L_15:
        /*0008*/ 	.byte	0x04, 0x17
        /*000a*/ 	.short	(.L_17 - .L_16)
.L_16:
        /*000c*/ 	.word	0x00000000
        /*0010*/ 	.short	0x0004
        /*0012*/ 	.short	0x0018
        /*0014*/ 	.byte	0x00, 0xf0, 0x11, 0x00


	//----- nvinfo : EIATTR_KPARAM_INFO
	.align		4
.L_17:
        /*0018*/ 	.byte	0x04, 0x17
        /*001a*/ 	.short	(.L_19 - .L_18)
.L_18:
        /*001c*/ 	.word	0x00000000
        /*0020*/ 	.short	0x0003
        /*0022*/ 	.short	0x0014
        /*0024*/ 	.byte	0x00, 0xf0, 0x05, 0x00


	//----- nvinfo : EIATTR_KPARAM_INFO
	.align		4
.L_19:
        /*0028*/ 	.byte	0x04, 0x17
        /*002a*/ 	.short	(.L_21 - .L_20)
.L_20:
        /*002c*/ 	.word	0x00000000
        /*0030*/ 	.short	0x0002
        /*0032*/ 	.short	0x0010
        /*0034*/ 	.byte	0x00, 0xf0, 0x11, 0x00


	//----- nvinfo : EIATTR_KPARAM_INFO
	.align		4
.L_21:
        /*0038*/ 	.byte	0x04, 0x17
        /*003a*/ 	.short	(.L_23 - .L_22)
.L_22:
        /*003c*/ 	.word	0x00000000
        /*0040*/ 	.short	0x0001
        /*0042*/ 	.short	0x0008
        /*0044*/ 	.byte	0x00, 0xf5, 0x21, 0x00


	//----- nvinfo : EIATTR_KPARAM_INFO
	.align		4
.L_23:
        /*0048*/ 	.byte	0x04, 0x17
        /*004a*/ 	.short	(.L_25 - .L_24)
.L_24:
        /*004c*/ 	.word	0x00000000
        /*0050*/ 	.short	0x0000
        /*0052*/ 	.short	0x0000
        /*0054*/ 	.byte	0x00, 0xf5, 0x21, 0x00


	//----- nvinfo : EIATTR_SPARSE_MMA_MASK
	.align		4
.L_25:
        /*0058*/ 	.byte	0x03, 0x50
        /*005a*/ 	.short	0x0000


	//----- nvinfo : EIATTR_MAXREG_COUNT
	.align		4
        /*005c*/ 	.byte	0x03, 0x1b
        /*005e*/ 	.short	0x00ff


	//----- nvinfo : EIATTR_MERCURY_ISA_VERSION
	.align		4
        /*0060*/ 	.byte	0x03, 0x5f
        /*0062*/ 	.short	0x0101


	//----- nvinfo : EIATTR_VRC_CTA_INIT_COUNT
	.align		4
        /*0064*/ 	.byte	0x02, 0x4a
	.zero		1
	.zero		1


	//----- nvinfo : EIATTR_EXIT_INSTR_OFFSETS
	.align		4
        /*0068*/ 	.byte	0x04, 0x1c
        /*006a*/ 	.short	(.L_27 - .L_26)


	//   ....[0]....
.L_26:
        /*006c*/ 	.word	0x00000070


	//   ....[1]....
        /*0070*/ 	.word	0x00000150


	//----- nvinfo : EIATTR_CBANK_PARAM_SIZE
	.align		4
.L_27:
        /*0074*/ 	.byte	0x03, 0x19
        /*0076*/ 	.short	0x001c


	//----- nvinfo : EIATTR_PARAM_CBANK
	.align		4
        /*0078*/ 	.byte	0x04, 0x0a
        /*007a*/ 	.short	(.L_29 - .L_28)
	.align		4
.L_28:
        /*007c*/ 	.word	index@(.nv.constant0._Z17dequantize_kernelPKhPffhi)
        /*0080*/ 	.short	0x0380
        /*0082*/ 	.short	0x001c


	//----- nvinfo : EIATTR_SW_WAR
	.align		4
.L_29:
        /*0084*/ 	.byte	0x04, 0x36
        /*0086*/ 	.short	(.L_31 - .L_30)
.L_30:
        /*0088*/ 	.word	0x00000008
.L_31:


//--------------------- .nv.info._Z15quantize_kernelPKfPhfhi --------------------------
	.section	.nv.info._Z15quantize_kernelPKfPhfhi,"",@"SHT_CUDA_INFO"
	.sectionflags	@""
	.align	4


	//----- nvinfo : EIATTR_CUDA_API_VERSION
	.align		4
        /*0000*/ 	.byte	0x04, 0x37
        /*0002*/ 	.short	(.L_33 - .L_32)
.L_32:
        /*0004*/ 	.word	0x00000082


	//----- nvinfo : EIATTR_KPARAM_INFO
	.align		4
.L_33:
        /*0008*/ 	.byte	0x04, 0x17
        /*000a*/ 	.short	(.L_35 - .L_34)
.L_34:
        /*000c*/ 	.word	0x00000000
        /*0010*/ 	.short	0x0004
        /*0012*/ 	.short	0x0018
        /*0014*/ 	.byte	0x00, 0xf0, 0x11, 0x00


	//----- nvinfo : EIATTR_KPARAM_INFO
	.align		4
.L_35:
        /*0018*/ 	.byte	0x04, 0x17
        /*001a*/ 	.short	(.L_37 - .L_36)
.L_36:
        /*001c*/ 	.word	0x00000000
        /*0020*/ 	.short	0x0003
        /*0022*/ 	.short	0x0014
        /*0024*/ 	.byte	0x00, 0xf0, 0x05, 0x00


	//----- nvinfo : EIATTR_KPARAM_INFO
	.align		4
.L_37:
        /*0028*/ 	.byte	0x04, 0x17
        /*002a*/ 	.short	(.L_39 - .L_38)
.L_38:
        /*002c*/ 	.word	0x00000000
        /*0030*/ 	.short	0x0002
        /*0032*/ 	.short	0x0010
        /*0034*/ 	.byte	0x00, 0xf0, 0x11, 0x00


	//----- nvinfo : EIATTR_KPARAM_INFO
	.align		4
.L_39:
        /*0038*/ 	.byte	0x04, 0x17
        /*003a*/ 	.short	(.L_41 - .L_40)
.L_40:
        /*003c*/ 	.word	0x00000000
        /*0040*/ 	.short	0x0001
        /*0042*/ 	.short	0x0008
        /*0044*/ 	.byte	0x00, 0xf5, 0x21, 0x00


	//----- nvinfo : EIATTR_KPARAM_INFO
	.align		4
.L_41:
        /*0048*/ 	.byte	0x04, 0x17
        /*004a*/ 	.short	(.L_43 - .L_42)
.L_42:
        /*004c*/ 	.word	0x00000000
        /*0050*/ 	.short	0x0000
        /*0052*/ 	.short	0x0000
        /*0054*/ 	.byte	0x00, 0xf5, 0x21, 0x00


	//----- nvinfo : EIATTR_SPARSE_MMA_MASK
	.align		4
.L_43:
        /*0058*/ 	.byte	0x03, 0x50
        /*005a*/ 	.short	0x0000


	//----- nvinfo : EIATTR_MAXREG_COUNT
	.align		4
        /*005c*/ 	.byte	0x03, 0x1b
        /*005e*/ 	.short	0x00ff


	//----- nvinfo : EIATTR_MERCURY_ISA_VERSION
	.align		4
        /*0060*/ 	.byte	0x03, 0x5f
        /*0062*/ 	.short	0x0101


	//----- nvinfo : EIATTR_VRC_CTA_INIT_COUNT
	.align		4
        /*0064*/ 	.byte	0x02, 0x4a
	.zero		1
	.zero		1


	//----- nvinfo : EIATTR_EXIT_INSTR_OFFSETS
	.align		4
        /*0068*/ 	.byte	0x04, 0x1c
        /*006a*/ 	.short	(.L_45 - .L_44)


	//   ....[0]....
.L_44:
        /*006c*/ 	.word	0x00000070


	//   ....[1]....
        /*0070*/ 	.word	0x00000280


	//----- nvinfo : EIATTR_CRS_STACK_SIZE
	.align		4
.L_45:
        /*0074*/ 	.byte	0x04, 0x1e
        /*0076*/ 	.short	(.L_47 - .L_46)
.L_46:
        /*0078*/ 	.word	0x00000000


	//----- nvinfo : EIATTR_CBANK_PARAM_SIZE
	.align		4
.L_47:
        /*007c*/ 	.byte	0x03, 0x19
        /*007e*/ 	.short	0x001c


	//----- nvinfo : EIATTR_PARAM_CBANK
	.align		4
        /*0080*/ 	.byte	0x04, 0x0a
        /*0082*/ 	.short	(.L_49 - .L_48)
	.align		4
.L_48:
        /*0084*/ 	.word	index@(.nv.constant0._Z15quantize_kernelPKfPhfhi)
        /*0088*/ 	.short	0x0380
        /*008a*/ 	.short	0x001c


	//----- nvinfo : EIATTR_SW_WAR
	.align		4
.L_49:
        /*008c*/ 	.byte	0x04, 0x36
        /*008e*/ 	.short	(.L_51 - .L_50)
.L_50:
        /*0090*/ 	.word	0x00000008
.L_51:


//--------------------- .nv.callgraph             --------------------------
	.section	.nv.callgraph,"",@"SHT_CUDA_CALLGRAPH"
	.align	4
	.sectionentsize	8
	.align		4
        /*0000*/ 	.word	0x00000000
	.align		4
        /*0004*/ 	.word	0xffffffff
	.align		4
        /*0008*/ 	.word	0x00000000
	.align		4
        /*000c*/ 	.word	0xfffffffe
	.align		4
        /*0010*/ 	.word	0x00000000
	.align		4
        /*0014*/ 	.word	0xfffffffd
	.align		4
        /*0018*/ 	.word	0x00000000
	.align		4
        /*001c*/ 	.word	0xfffffffc


//--------------------- .text._Z17dequantize_kernelPKhPffhi --------------------------
	.section	.text._Z17dequantize_kernelPKhPffhi,"ax",@progbits
	.align	128
        .global         _Z17dequantize_kernelPKhPffhi
        .type           _Z17dequantize_kernelPKhPffhi,@function
        .size           _Z17dequantize_kernelPKhPffhi,(.L_x_16 - _Z17dequantize_kernelPKhPffhi)
        .other          _Z17dequantize_kernelPKhPffhi,@"STO_CUDA_ENTRY STV_DEFAULT"
_Z17dequantize_kernelPKhPffhi:
.text._Z17dequantize_kernelPKhPffhi:
[----:B------:R-:W-:Y:S01]  /*0000*/  LDC R1, c[0x0][0x37c] ;  /* 0x0000df00ff017b82 */ /* 0x000fe20000000800 */
[----:B------:R-:W0:Y:S07]  /*0010*/  S2R R0, SR_TID.X ;  /* 0x0000000000007919 */ /* 0x000e2e0000002100 */
[----:B------:R-:W0:Y:S01]  /*0020*/  S2UR UR4, SR_CTAID.X ;  /* 0x00000000000479c3 */ /* 0x000e220000002500 */
[----:B------:R-:W1:Y:S07]  /*0030*/  LDCU UR5, c[0x0][0x398] ;  /* 0x00007300ff0577ac */ /* 0x000e6e0008000800 */
[----:B------:R-:W0:Y:S02]  /*0040*/  LDC R7, c[0x0][0x360] ;  /* 0x0000d800ff077b82 */ /* 0x000e240000000800 */
[----:B0-----:R-:W-:-:S05]  /*0050*/  IMAD R7, R7, UR4, R0 ;  /* 0x0000000407077c24 */ /* 0x001fca000f8e0200 */
[----:B-1----:R-:W-:-:S13]  /*0060*/  ISETP.GE.AND P0, PT, R7, UR5, PT ;  /* 0x0000000507007c0c */ /* 0x002fda000bf06270 */
[----:B------:R-:W-:Y:S05]  /*0070*/  @P0 EXIT ;  /* 0x000000000000094d */ /* 0x000fea0003800000 */
[----:B------:R-:W0:Y:S01]  /*0080*/  LDCU.64 UR6, c[0x0][0x380] ;  /* 0x00007000ff0677ac */ /* 0x000e220008000a00 */
[----:B------:R-:W1:Y:S01]  /*0090*/  LDC.64 R2, c[0x0][0x388] ;  /* 0x0000e200ff027b82 */ /* 0x000e620000000a00 */
[----:B------:R-:W2:Y:S01]  /*00a0*/  LDCU.64 UR4, c[0x0][0x358] ;  /* 0x00006b00ff0477ac */ /* 0x000ea20008000a00 */
[C---:B0-----:R-:W-:Y:S01]  /*00b0*/  IADD3 R4, P0, PT, R7.reuse, UR6, RZ ;  /* 0x0000000607047c10 */ /* 0x041fe2000ff1e0ff */
[----:B------:R-:W0:Y:S03]  /*00c0*/  LDCU.U8 UR6, c[0x0][0x394] ;  /* 0x00007280ff0677ac */ /* 0x000e260008000000 */
[C---:B------:R-:W-:Y:S01]  /*00d0*/  LEA.HI.X.SX32 R5, R7.reuse, UR7, 0x1, P0 ;  /* 0x0000000707057c11 */ /* 0x040fe200080f0eff */
[----:B------:R-:W3:Y:S04]  /*00e0*/  LDCU UR7, c[0x0][0x390] ;  /* 0x00007200ff0777ac */ /* 0x000ee80008000800 */
[----:B--2---:R-:W0:Y:S01]  /*00f0*/  LDG.E.U8 R4, desc[UR4][R4.64] ;  /* 0x0000000404047981 */ /* 0x004e22000c1e1100 */
[----:B-1----:R-:W-:Y:S01]  /*0100*/  IMAD.WIDE R2, R7, 0x4, R2 ;  /* 0x0000000407027825 */ /* 0x002fe200078e0202 */
[----:B0-----:R-:W-:-:S04]  /*0110*/  IADD3 R0, PT, PT, R4, -UR6, RZ ;  /* 0x8000000604007c10 */ /* 0x001fc8000fffe0ff */
[----:B------:R-:W-:-:S05]  /*0120*/  I2FP.F32.S32 R0, R0 ;  /* 0x0000000000007245 */ /* 0x000fca0000201400 */
[----:B---3--:R-:W-:-:S05]  /*0130*/  FMUL R7, R0, UR7 ;  /* 0x0000000700077c20 */ /* 0x008fca0008400000 */
[----:B------:R-:W-:Y:S01]  /*0140*/  STG.E desc[UR4][R2.64], R7 ;  /* 0x0000000702007986 */ /* 0x000fe2000c101904 */
[----:B------:R-:W-:Y:S05]  /*0150*/  EXIT ;  /* 0x000000000000794d */ /* 0x000fea0003800000 */
.L_x_0:
[----:B------:R-:W-:-:S00]  /*0160*/  BRA `(.L_x_0) ;  /* 0xfffffffc00fc7947 */ /* 0x000fc0000383ffff */
[----:B------:R-:W-:-:S00]  /*0170*/  NOP ;  /* 0x0000000000007918 */ /* 0x000fc00000000000 */
        /* <DEDUP_REMOVED lines=8> */
.L_x_16:


//--------------------- .text._Z15quantize_kernelPKfPhfhi --------------------------
	.section	.text._Z15quantize_kernelPKfPhfhi,"ax",@progbits
	.align	128
        .global         _Z15quantize_kernelPKfPhfhi
        .type           _Z15quantize_kernelPKfPhfhi,@function
        .size           _Z15quantize_kernelPKfPhfhi,(.L_x_15 - _Z15quantize_kernelPKfPhfhi)
        .other          _Z15quantize_kernelPKfPhfhi,@"STO_CUDA_ENTRY STV_DEFAULT"
_Z15quantize_kernelPKfPhfhi:
.text._Z15quantize_kernelPKfPhfhi:
        /* <DEDUP_REMOVED lines=8> */
[----:B------:R-:W0:Y:S01]  /*0080*/  LDC.64 R4, c[0x0][0x380] ;  /* 0x0000e000ff047b82 */ /* 0x000e220000000a00 */
[----:B------:R-:W1:Y:S07]  /*0090*/  LDCU.64 UR4, c[0x0][0x358] ;  /* 0x00006b00ff0477ac */ /* 0x000e6e0008000a00 */
[----:B------:R-:W2:Y:S01]  /*00a0*/  LDC R9, c[0x0][0x390] ;  /* 0x0000e400ff097b82 */ /* 0x000ea20000000800 */
[----:B0-----:R-:W-:-:S05]  /*00b0*/  IMAD.WIDE R4, R2, 0x4, R4 ;  /* 0x0000000402047825 */ /* 0x001fca00078e0204 */
[----:B-1----:R-:W3:Y:S01]  /*00c0*/  LDG.E R0, desc[UR4][R4.64] ;  /* 0x0000000404007981 */ /* 0x002ee2000c1e1900 */
[----:B------:R-:W-:Y:S01]  /*00d0*/  BSSY.RECONVERGENT B0, `(.L_x_1) ;  /* 0x000000c000007945 */ /* 0x000fe20003800200 */
[----:B--2---:R-:W0:Y:S02]  /*00e0*/  MUFU.RCP R3, R9 ;  /* 0x0000000900037308 */ /* 0x004e240000001000 */
[----:B0-----:R-:W-:-:S04]  /*00f0*/  FFMA R6, R3, -R9, 1 ;  /* 0x3f80000003067423 */ /* 0x001fc80000000809 */
[----:B------:R-:W-:Y:S02]  /*0100*/  FFMA R3, R3, R6, R3 ;  /* 0x0000000603037223 */ /* 0x000fe40000000003 */
[----:B---3--:R-:W0:Y:S02]  /*0110*/  FCHK P0, R0, R9 ;  /* 0x0000000900007302 */ /* 0x008e240000000000 */
[----:B------:R-:W-:-:S04]  /*0120*/  FFMA R6, R0, R3, RZ ;  /* 0x0000000300067223 */ /* 0x000fc800000000ff */
[----:B------:R-:W-:-:S04]  /*0130*/  FFMA R7, R6, -R9, R0 ;  /* 0x8000000906077223 */ /* 0x000fc80000000000 */
[----:B------:R-:W-:Y:S01]  /*0140*/  FFMA R3, R3, R7, R6 ;  /* 0x0000000703037223 */ /* 0x000fe20000000006 */
[----:B0-----:R-:W-:Y:S06]  /*0150*/  @!P0 BRA `(.L_x_2) ;  /* 0x00000000000c8947 */ /* 0x001fec0003800000 */
[----:B------:R-:W-:-:S07]  /*0160*/  MOV R4, 0x180 ;  /* 0x0000018000047802 */ /* 0x000fce0000000f00 */
[----:B------:R-:W-:Y:S05]  /*0170*/  CALL.REL.NOINC `($__internal_0_$__cuda_sm3x_div_rn_noftz_f32_slowpath) ;  /* 0x0000000000447944 */ /* 0x000fea0003c00000 */
[----:B------:R-:W-:-:S07]  /*0180*/  IMAD.MOV.U32 R3, RZ, RZ, R0 ;  /* 0x000000ffff037224 */ /* 0x000fce00078e0000 */
.L_x_2:
[----:B------:R-:W-:Y:S05]  /*0190*/  BSYNC.RECONVERGENT B0 ;  /* 0x0000000000007941 */ /* 0x000fea0003800200 */
.L_x_1:
[----:B------:R-:W0:Y:S02]  /*01a0*/  LDCU.U8 UR6, c[0x0][0x394] ;  /* 0x00007280ff0677ac */ /* 0x000e240008000000 */
[----:B0-----:R-:W-:Y:S01]  /*01b0*/  I2FP.F32.U32 R0, UR6 ;  /* 0x0000000600007c45 */ /* 0x001fe20008201000 */
[----:B------:R-:W0:Y:S04]  /*01c0*/  LDCU.64 UR6, c[0x0][0x388] ;  /* 0x00007100ff0677ac */ /* 0x000e280008000a00 */
[----:B------:R-:W-:Y:S01]  /*01d0*/  FADD R0, R0, R3 ;  /* 0x0000000300007221 */ /* 0x000fe20000000000 */
[----:B------:R-:W-:-:S05]  /*01e0*/  IMAD.MOV.U32 R3, RZ, RZ, 0x3f000000 ;  /* 0x3f000000ff037424 */ /* 0x000fca00078e00ff */
[----:B------:R-:W-:-:S05]  /*01f0*/  LOP3.LUT R3, R3, 0x80000000, R0, 0xb8, !PT ;  /* 0x8000000003037812 */ /* 0x000fca00078eb800 */
[----:B------:R-:W-:Y:S01]  /*0200*/  FADD.RZ R3, R0, R3 ;  /* 0x0000000300037221 */ /* 0x000fe2000000c000 */
[----:B0-----:R-:W-:-:S05]  /*0210*/  IADD3 R4, P0, PT, R2, UR6, RZ ;  /* 0x0000000602047c10 */ /* 0x001fca000ff1e0ff */
[----:B------:R-:W0:Y:S01]  /*0220*/  FRND.TRUNC R3, R3 ;  /* 0x0000000300037307 */ /* 0x000e22000020d000 */
[----:B------:R-:W-:Y:S02]  /*0230*/  LEA.HI.X.SX32 R5, R2, UR7, 0x1, P0 ;  /* 0x0000000702057c11 */ /* 0x000fe400080f0eff */
[----:B0-----:R-:W-:-:S04]  /*0240*/  FMNMX R0, RZ, R3, !PT ;  /* 0x00000003ff007209 */ /* 0x001fc80007800000 */
[----:B------:R-:W-:-:S04]  /*0250*/  FMNMX R0, R0, 255, PT ;  /* 0x437f000000007809 */ /* 0x000fc80003800000 */
[----:B------:R-:W0:Y:S02]  /*0260*/  F2I.U32.TRUNC.NTZ R7, R0 ;  /* 0x0000000000077305 */ /* 0x000e24000020f000 */
[----:B0-----:R-:W-:Y:S01]  /*0270*/  STG.E.U8 desc[UR4][R4.64], R7 ;  /* 0x0000000704007986 */ /* 0x001fe2000c101104 */
[----:B------:R-:W-:Y:S05]  /*0280*/  EXIT ;  /* 0x000000000000794d */ /* 0x000fea0003800000 */
        .weak           $__internal_0_$__cuda_sm3x_div_rn_noftz_f32_slowpath
        .type           $__internal_0_$__cuda_sm3x_div_rn_noftz_f32_slowpath,@function
        .size           $__internal_0_$__cuda_sm3x_div_rn_noftz_f32_slowpath,(.L_x_15 - $__internal_0_$__cuda_sm3x_div_rn_noftz_f32_slowpath)
$__internal_0_$__cuda_sm3x_div_rn_noftz_f32_slowpath:
[----:B------:R-:W0:Y:S01]  /*0290*/  LDC R3, c[0x0][0x390] ;  /* 0x0000e400ff037b82 */ /* 0x000e220000000800 */
[--C-:B------:R-:W-:Y:S01]  /*02a0*/  SHF.R.U32.HI R5, RZ, 0x17, R0.reuse ;  /* 0x00000017ff057819 */ /* 0x100fe20000011600 */
[----:B------:R-:W1:Y:S01]  /*02b0*/  LDCU UR6, c[0x0][0x390] ;  /* 0x00007200ff0677ac */ /* 0x000e620008000800 */
[----:B------:R-:W-:Y:S01]  /*02c0*/  BSSY.RECONVERGENT B1, `(.L_x_3) ;  /* 0x0000064000017945 */ /* 0x000fe20003800200 */
[----:B------:R-:W-:Y:S01]  /*02d0*/  IMAD.MOV.U32 R7, RZ, RZ, R0 ;  /* 0x000000ffff077224 */ /* 0x000fe200078e0000 */
[----:B------:R-:W-:-:S05]  /*02e0*/  LOP3.LUT R5, R5, 0xff, RZ, 0xc0, !PT ;  /* 0x000000ff05057812 */ /* 0x000fca00078ec0ff */
[----:B------:R-:W-:Y:S02]  /*02f0*/  VIADD R10, R5, 0xffffffff ;  /* 0xffffffff050a7836 */ /* 0x000fe40000000000 */
[----:B-1----:R-:W-:Y:S01]  /*0300*/  IMAD.U32 R8, RZ, RZ, UR6 ;  /* 0x00000006ff087e24 */ /* 0x002fe2000f8e00ff */
[----:B0-----:R-:W-:-:S04]  /*0310*/  SHF.R.U32.HI R6, RZ, 0x17, R3 ;  /* 0x00000017ff067819 */ /* 0x001fc80000011603 */
[----:B------:R-:W-:-:S05]  /*0320*/  LOP3.LUT R6, R6, 0xff, RZ, 0xc0, !PT ;  /* 0x000000ff06067812 */ /* 0x000fca00078ec0ff */
[----:B------:R-:W-:-:S05]  /*0330*/  VIADD R11, R6, 0xffffffff ;  /* 0xffffffff060b7836 */ /* 0x000fca0000000000 */
[----:B------:R-:W-:-:S04]  /*0340*/  ISETP.GT.U32.AND P0, PT, R11, 0xfd, PT ;  /* 0x000000fd0b00780c */ /* 0x000fc80003f04070 */
[----:B------:R-:W-:-:S13]  /*0350*/  ISETP.GT.U32.OR P0, PT, R10, 0xfd, P0 ;  /* 0x000000fd0a00780c */ /* 0x000fda0000704470 */
[----:B------:R-:W-:Y:S01]  /*0360*/  @!P0 IMAD.MOV.U32 R9, RZ, RZ, RZ ;  /* 0x000000ffff098224 */ /* 0x000fe200078e00ff */
[----:B------:R-:W-:Y:S06]  /*0370*/  @!P0 BRA `(.L_x_4) ;  /* 0x00000000005c8947 */ /* 0x000fec0003800000 */
[----:B------:R-:W-:Y:S02]  /*0380*/  FSETP.GTU.FTZ.AND P1, PT, |R3|, +INF , PT ;  /* 0x7f8000000300780b */ /* 0x000fe40003f3c200 */
[----:B------:R-:W-:-:S04]  /*0390*/  FSETP.GTU.FTZ.AND P0, PT, |R0|, +INF , PT ;  /* 0x7f8000000000780b */ /* 0x000fc80003f1c200 */
[----:B------:R-:W-:-:S13]  /*03a0*/  PLOP3.LUT P0, PT, P0, P1, PT, 0xf8, 0x8f ;  /* 0x00000000008f781c */ /* 0x000fda0000703f70 */
[----:B------:R-:W-:Y:S05]  /*03b0*/  @P0 BRA `(.L_x_5) ;  /* 0x00000004004c0947 */ /* 0x000fea0003800000 */
[----:B------:R-:W-:-:S13]  /*03c0*/  LOP3.LUT P0, RZ, R8, 0x7fffffff, R7, 0xc8, !PT ;  /* 0x7fffffff08ff7812 */ /* 0x000fda000780c807 */
[----:B------:R-:W-:Y:S05]  /*03d0*/  @!P0 BRA `(.L_x_6) ;  /* 0x00000004003c8947 */ /* 0x000fea0003800000 */
[C---:B------:R-:W-:Y:S02]  /*03e0*/  FSETP.NEU.FTZ.AND P2, PT, |R0|.reuse, +INF , PT ;  /* 0x7f8000000000780b */ /* 0x040fe40003f5d200 */
[----:B------:R-:W-:Y:S02]  /*03f0*/  FSETP.NEU.FTZ.AND P1, PT, |R3|, +INF , PT ;  /* 0x7f8000000300780b */ /* 0x000fe40003f3d200 */
[----:B------:R-:W-:-:S11]  /*0400*/  FSETP.NEU.FTZ.AND P0, PT, |R0|, +INF , PT ;  /* 0x7f8000000000780b */ /* 0x000fd60003f1d200 */
[----:B------:R-:W-:Y:S05]  /*0410*/  @!P1 BRA !P2, `(.L_x_6) ;  /* 0x00000004002c9947 */ /* 0x000fea0005000000 */
[----:B------:R-:W-:-:S04]  /*0420*/  LOP3.LUT P2, RZ, R7, 0x7fffffff, RZ, 0xc0, !PT ;  /* 0x7fffffff07ff7812 */ /* 0x000fc8000784c0ff */
[----:B------:R-:W-:-:S13]  /*0430*/  PLOP3.LUT P1, PT, P1, P2, PT, 0x2f, 0xf2 ;  /* 0x0000000000f2781c */ /* 0x000fda0000f24577 */
[----:B------:R-:W-:Y:S05]  /*0440*/  @P1 BRA `(.L_x_7) ;  /* 0x0000000400181947 */ /* 0x000fea0003800000 */
[----:B------:R-:W-:-:S04]  /*0450*/  LOP3.LUT P1, RZ, R8, 0x7fffffff, RZ, 0xc0, !PT ;  /* 0x7fffffff08ff7812 */ /* 0x000fc8000782c0ff */
[----:B------:R-:W-:-:S13]  /*0460*/  PLOP3.LUT P0, PT, P0, P1, PT, 0x2f, 0xf2 ;  /* 0x0000000000f2781c */ /* 0x000fda0000702577 */
[----:B------:R-:W-:Y:S05]  /*0470*/  @P0 BRA `(.L_x_8) ;  /* 0x0000000400000947 */ /* 0x000fea0003800000 */
[----:B------:R-:W-:Y:S02]  /*0480*/  ISETP.GE.AND P0, PT, R10, RZ, PT ;  /* 0x000000ff0a00720c */ /* 0x000fe40003f06270 */
[----:B------:R-:W-:-:S11]  /*0490*/  ISETP.GE.AND P1, PT, R11, RZ, PT ;  /* 0x000000ff0b00720c */ /* 0x000fd60003f26270 */
[----:B------:R-:W-:Y:S02]  /*04a0*/  @P0 IMAD.MOV.U32 R9, RZ, RZ, RZ ;  /* 0x000000ffff090224 */ /* 0x000fe400078e00ff */
[----:B------:R-:W-:Y:S01]  /*04b0*/  @!P0 FFMA R7, R0, 1.84467440737095516160e+19, RZ ;  /* 0x5f80000000078823 */ /* 0x000fe200000000ff */
[----:B------:R-:W-:Y:S02]  /*04c0*/  @!P0 IMAD.MOV.U32 R9, RZ, RZ, -0x40 ;  /* 0xffffffc0ff098424 */ /* 0x000fe400078e00ff */
[----:B------:R-:W-:Y:S02]  /*04d0*/  @!P1 FFMA R8, R3, 1.84467440737095516160e+19, RZ ;  /* 0x5f80000003089823 */ /* 0x000fe400000000ff */
[----:B------:R-:W-:-:S07]  /*04e0*/  @!P1 VIADD R9, R9, 0x40 ;  /* 0x0000004009099836 */ /* 0x000fce0000000000 */
.L_x_4:
[----:B------:R-:W-:Y:S01]  /*04f0*/  LEA R3, R6, 0xc0800000, 0x17 ;  /* 0xc080000006037811 */ /* 0x000fe200078eb8ff */
[----:B------:R-:W-:Y:S01]  /*0500*/  VIADD R5, R5, 0xffffff81 ;  /* 0xffffff8105057836 */ /* 0x000fe20000000000 */
[----:B------:R-:W-:Y:S03]  /*0510*/  BSSY.RECONVERGENT B2, `(.L_x_9) ;  /* 0x0000035000027945 */ /* 0x000fe60003800200 */
[----:B------:R-:W-:Y:S01]  /*0520*/  IMAD.IADD R3, R8, 0x1, -R3 ;  /* 0x0000000108037824 */ /* 0x000fe200078e0a03 */
[C---:B------:R-:W-:Y:S01]  /*0530*/  IADD3 R6, PT, PT, R5.reuse, 0x7f, -R6 ;  /* 0x0000007f05067810 */ /* 0x040fe20007ffe806 */
[----:B------:R-:W-:Y:S02]  /*0540*/  IMAD R0, R5, -0x800000, R7 ;  /* 0xff80000005007824 */ /* 0x000fe400078e0207 */
[----:B------:R-:W0:Y:S01]  /*0550*/  MUFU.RCP R8, R3 ;  /* 0x0000000300087308 */ /* 0x000e220000001000 */
[----:B------:R-:W-:Y:S01]  /*0560*/  FADD.FTZ R11, -R3, -RZ ;  /* 0x800000ff030b7221 */ /* 0x000fe20000010100 */
[----:B------:R-:W-:-:S03]  /*0570*/  IMAD.IADD R6, R6, 0x1, R9 ;  /* 0x0000000106067824 */ /* 0x000fc600078e0209 */
[----:B0-----:R-:W-:-:S04]  /*0580*/  FFMA R13, R8, R11, 1 ;  /* 0x3f800000080d7423 */ /* 0x001fc8000000000b */
[----:B------:R-:W-:-:S04]  /*0590*/  FFMA R10, R8, R13, R8 ;  /* 0x0000000d080a7223 */ /* 0x000fc80000000008 */
[----:B------:R-:W-:-:S04]  /*05a0*/  FFMA R7, R0, R10, RZ ;  /* 0x0000000a00077223 */ /* 0x000fc800000000ff */
[----:B------:R-:W-:-:S04]  /*05b0*/  FFMA R8, R11, R7, R0 ;  /* 0x000000070b087223 */ /* 0x000fc80000000000 */
[----:B------:R-:W-:-:S04]  /*05c0*/  FFMA R7, R10, R8, R7 ;  /* 0x000000080a077223 */ /* 0x000fc80000000007 */
[----:B------:R-:W-:-:S04]  /*05d0*/  FFMA R8, R11, R7, R0 ;  /* 0x000000070b087223 */ /* 0x000fc80000000000 */
[----:B------:R-:W-:-:S05]  /*05e0*/  FFMA R0, R10, R8, R7 ;  /* 0x000000080a007223 */ /* 0x000fca0000000007 */
[----:B------:R-:W-:-:S04]  /*05f0*/  SHF.R.U32.HI R3, RZ, 0x17, R0 ;  /* 0x00000017ff037819 */ /* 0x000fc80000011600 */
[----:B------:R-:W-:-:S05]  /*0600*/  LOP3.LUT R3, R3, 0xff, RZ, 0xc0, !PT ;  /* 0x000000ff03037812 */ /* 0x000fca00078ec0ff */
[----:B------:R-:W-:-:S04]  /*0610*/  IMAD.IADD R9, R3, 0x1, R6 ;  /* 0x0000000103097824 */ /* 0x000fc800078e0206 */
[----:B------:R-:W-:-:S05]  /*0620*/  VIADD R3, R9, 0xffffffff ;  /* 0xffffffff09037836 */ /* 0x000fca0000000000 */
[----:B------:R-:W-:-:S13]  /*0630*/  ISETP.GE.U32.AND P0, PT, R3, 0xfe, PT ;  /* 0x000000fe0300780c */ /* 0x000fda0003f06070 */
[----:B------:R-:W-:Y:S05]  /*0640*/  @!P0 BRA `(.L_x_10) ;  /* 0x0000000000808947 */ /* 0x000fea0003800000 */
[----:B------:R-:W-:-:S13]  /*0650*/  ISETP.GT.AND P0, PT, R9, 0xfe, PT ;  /* 0x000000fe0900780c */ /* 0x000fda0003f04270 */
[----:B------:R-:W-:Y:S05]  /*0660*/  @P0 BRA `(.L_x_11) ;  /* 0x00000000006c0947 */ /* 0x000fea0003800000 */
[----:B------:R-:W-:-:S13]  /*0670*/  ISETP.GE.AND P0, PT, R9, 0x1, PT ;  /* 0x000000010900780c */ /* 0x000fda0003f06270 */
[----:B------:R-:W-:Y:S05]  /*0680*/  @P0 BRA `(.L_x_12) ;  /* 0x0000000000740947 */ /* 0x000fea0003800000 */
[----:B------:R-:W-:Y:S02]  /*0690*/  ISETP.GE.AND P0, PT, R9, -0x18, PT ;  /* 0xffffffe80900780c */ /* 0x000fe40003f06270 */
[----:B------:R-:W-:-:S11]  /*06a0*/  LOP3.LUT R0, R0, 0x80000000, RZ, 0xc0, !PT ;  /* 0x8000000000007812 */ /* 0x000fd600078ec0ff */
[----:B------:R-:W-:Y:S05]  /*06b0*/  @!P0 BRA `(.L_x_12) ;  /* 0x0000000000688947 */ /* 0x000fea0003800000 */
[CCC-:B------:R-:W-:Y:S01]  /*06c0*/  FFMA.RZ R3, R10.reuse, R8.reuse, R7.reuse ;  /* 0x000000080a037223 */ /* 0x1c0fe2000000c007 */
[CCC-:B------:R-:W-:Y:S01]  /*06d0*/  FFMA.RM R6, R10.reuse, R8.reuse, R7.reuse ;  /* 0x000000080a067223 */ /* 0x1c0fe20000004007 */
[C---:B------:R-:W-:Y:S02]  /*06e0*/  ISETP.NE.AND P2, PT, R9.reuse, RZ, PT ;  /* 0x000000ff0900720c */ /* 0x040fe40003f45270 */
[----:B------:R-:W-:Y:S02]  /*06f0*/  ISETP.NE.AND P1, PT, R9, RZ, PT ;  /* 0x000000ff0900720c */ /* 0x000fe40003f25270 */
[----:B------:R-:W-:Y:S01]  /*0700*/  LOP3.LUT R5, R3, 0x7fffff, RZ, 0xc0, !PT ;  /* 0x007fffff03057812 */ /* 0x000fe200078ec0ff */
[----:B------:R-:W-:Y:S01]  /*0710*/  FFMA.RP R3, R10, R8, R7 ;  /* 0x000000080a037223 */ /* 0x000fe20000008007 */
[----:B------:R-:W-:Y:S02]  /*0720*/  VIADD R8, R9, 0x20 ;  /* 0x0000002009087836 */ /* 0x000fe40000000000 */
[----:B------:R-:W-:Y:S01]  /*0730*/  LOP3.LUT R5, R5, 0x800000, RZ, 0xfc, !PT ;  /* 0x0080000005057812 */ /* 0x000fe200078efcff */
[----:B------:R-:W-:Y:S01]  /*0740*/  IMAD.MOV R7, RZ, RZ, -R9 ;  /* 0x000000ffff077224 */ /* 0x000fe200078e0a09 */
[----:B------:R-:W-:-:S02]  /*0750*/  FSETP.NEU.FTZ.AND P0, PT, R3, R6, PT ;  /* 0x000000060300720b */ /* 0x000fc40003f1d000 */
[----:B------:R-:W-:Y:S02]  /*0760*/  SHF.L.U32 R8, R5, R8, RZ ;  /* 0x0000000805087219 */ /* 0x000fe400000006ff */
[----:B------:R-:W-:Y:S02]  /*0770*/  SEL R6, R7, RZ, P2 ;  /* 0x000000ff07067207 */ /* 0x000fe40001000000 */
[----:B------:R-:W-:Y:S02]  /*0780*/  ISETP.NE.AND P1, PT, R8, RZ, P1 ;  /* 0x000000ff0800720c */ /* 0x000fe40000f25270 */
[----:B------:R-:W-:Y:S02]  /*0790*/  SHF.R.U32.HI R6, RZ, R6, R5 ;  /* 0x00000006ff067219 */ /* 0x000fe40000011605 */
[----:B------:R-:W-:Y:S02]  /*07a0*/  PLOP3.LUT P0, PT, P0, P1, PT, 0xf8, 0x8f ;  /* 0x00000000008f781c */ /* 0x000fe40000703f70 */
[----:B------:R-:W-:-:S02]  /*07b0*/  SHF.R.U32.HI R8, RZ, 0x1, R6 ;  /* 0x00000001ff087819 */ /* 0x000fc40000011606 */
[----:B------:R-:W-:-:S04]  /*07c0*/  SEL R3, RZ, 0x1, !P0 ;  /* 0x00000001ff037807 */ /* 0x000fc80004000000 */
[----:B------:R-:W-:-:S04]  /*07d0*/  LOP3.LUT R3, R3, 0x1, R8, 0xf8, !PT ;  /* 0x0000000103037812 */ /* 0x000fc800078ef808 */
[----:B------:R-:W-:-:S05]  /*07e0*/  LOP3.LUT R3, R3, R6, RZ, 0xc0, !PT ;  /* 0x0000000603037212 */ /* 0x000fca00078ec0ff */
[----:B------:R-:W-:-:S05]  /*07f0*/  IMAD.IADD R3, R8, 0x1, R3 ;  /* 0x0000000108037824 */ /* 0x000fca00078e0203 */
[----:B------:R-:W-:Y:S01]  /*0800*/  LOP3.LUT R0, R3, R0, RZ, 0xfc, !PT ;  /* 0x0000000003007212 */ /* 0x000fe200078efcff */
[----:B------:R-:W-:Y:S06]  /*0810*/  BRA `(.L_x_12) ;  /* 0x0000000000107947 */ /* 0x000fec0003800000 */
.L_x_11:
[----:B------:R-:W-:-:S04]  /*0820*/  LOP3.LUT R0, R0, 0x80000000, RZ, 0xc0, !PT ;  /* 0x8000000000007812 */ /* 0x000fc800078ec0ff */
[----:B------:R-:W-:Y:S01]  /*0830*/  LOP3.LUT R0, R0, 0x7f800000, RZ, 0xfc, !PT ;  /* 0x7f80000000007812 */ /* 0x000fe200078efcff */
[----:B------:R-:W-:Y:S06]  /*0840*/  BRA `(.L_x_12) ;  /* 0x0000000000047947 */ /* 0x000fec0003800000 */
.L_x_10:
[----:B------:R-:W-:-:S07]  /*0850*/  IMAD R0, R6, 0x800000, R0 ;  /* 0x0080000006007824 */ /* 0x000fce00078e0200 */
.L_x_12:
[----:B------:R-:W-:Y:S05]  /*0860*/  BSYNC.RECONVERGENT B2 ;  /* 0x0000000000027941 */ /* 0x000fea0003800200 */
.L_x_9:
[----:B------:R-:W-:Y:S05]  /*0870*/  BRA `(.L_x_13) ;  /* 0x0000000000207947 */ /* 0x000fea0003800000 */
.L_x_8:
[----:B------:R-:W-:-:S04]  /*0880*/  LOP3.LUT R0, R8, 0x80000000, R7, 0x48, !PT ;  /* 0x8000000008007812 */ /* 0x000fc800078e4807 */
[----:B------:R-:W-:Y:S01]  /*0890*/  LOP3.LUT R0, R0, 0x7f800000, RZ, 0xfc, !PT ;  /* 0x7f80000000007812 */ /* 0x000fe200078efcff */
[----:B------:R-:W-:Y:S06]  /*08a0*/  BRA `(.L_x_13) ;  /* 0x0000000000147947 */ /* 0x000fec0003800000 */
.L_x_7:
[----:B------:R-:W-:Y:S01]  /*08b0*/  LOP3.LUT R0, R8, 0x80000000, R7, 0x48, !PT ;  /* 0x8000000008007812 */ /* 0x000fe200078e4807 */
[----:B------:R-:W-:Y:S06]  /*08c0*/  BRA `(.L_x_13) ;  /* 0x00000000000c7947 */ /* 0x000fec0003800000 */
.L_x_6:
[----:B------:R-:W0:Y:S01]  /*08d0*/  MUFU.RSQ R0, -QNAN ;  /* 0xffc0000000007908 */ /* 0x000e220000001400 */
[----:B------:R-:W-:Y:S05]  /*08e0*/  BRA `(.L_x_13) ;  /* 0x0000000000047947 */ /* 0x000fea0003800000 */
.L_x_5:
[----:B------:R-:W-:-:S07]  /*08f0*/  FADD.FTZ R0, R0, R3 ;  /* 0x0000000300007221 */ /* 0x000fce0000010000 */
.L_x_13:
[----:B------:R-:W-:Y:S05]  /*0900*/  BSYNC.RECONVERGENT B1 ;  /* 0x0000000000017941 */ /* 0x000fea0003800200 */
.L_x_3:
[----:B------:R-:W-:-:S04]  /*0910*/  IMAD.MOV.U32 R5, RZ, RZ, 0x0 ;  /* 0x00000000ff057424 */ /* 0x000fc800078e00ff */
[----:B0-----:R-:W-:Y:S05]  /*0920*/  RET.REL.NODEC R4 `(_Z15quantize_kernelPKfPhfhi) ;  /* 0xfffffff404b47950 */ /* 0x001fea0003c3ffff */
.L_x_14:
        /* <DEDUP_REMOVED lines=13> */
.L_x_15:


//--------------------- .nv.shared.reserved.0     --------------------------
	.section	.nv.shared.reserved.0,"aw",@nobits
	.weak		__nv_reservedSMEM_offset_0_alias
	.size		__nv_reservedSMEM_offset_0_alias, 0, 64
	.other		__nv_reservedSMEM_offset_0_alias,@"STO_CUDA_RESERVED_SHARED STV_DEFAULT"
__nv_reservedSMEM_offset_0_alias:
	.zero		0
	.zero		64


//--------------------- .nv.constant0._Z17dequantize_kernelPKhPffhi --------------------------
	.section	.nv.constant0._Z17dequantize_kernelPKhPffhi,"a",@progbits
	.sectionflags	@""
	.align	4
.nv.constant0._Z17dequantize_kernelPKhPffhi:
	.zero		924


//--------------------- .nv.constant0._Z15quantize_kernelPKfPhfhi --------------------------
	.section	.nv.constant0._Z15quantize_kernelPKfPhfhi,"a",@progbits
	.sectionflags	@""
	.align	4
.nv.constant0._Z15quantize_kernelPKfPhfhi:
	.zero		924


//--------------------- SYMBOLS --------------------------

	.type		.nv.reservedSmem.offset0,@object
	.size		.nv.reservedSmem.offset0,0x4
